	.headerflags	@"EF_CUDA_TEXMODE_UNIFIED EF_CUDA_64BIT_ADDRESS EF_CUDA_ACCELERATORS EF_CUDA_SM90 EF_CUDA_VIRTUAL_SM(EF_CUDA_SM90)"
	.elftype	@"ET_EXEC"


//--------------------- .nv.info                  --------------------------
	.section	.nv.info,"",@"SHT_CUDA_INFO"
	.align	4


	//----- nvinfo : EIATTR_REGCOUNT
	.align		4
        /*0000*/ 	.byte	0x04, 0x2f
        /*0002*/ 	.short	(.L_1 - .L_0)
	.align		4
.L_0:
        /*0004*/ 	.word	index@(triton_poi_fused_convolution_relu_12)
        /*0008*/ 	.word	0x00000018


	//----- nvinfo : EIATTR_MIN_STACK_SIZE
	.align		4
.L_1:
        /*000c*/ 	.byte	0x04, 0x12
        /*000e*/ 	.short	(.L_3 - .L_2)
	.align		4
.L_2:
        /*0010*/ 	.word	index@(triton_poi_fused_convolution_relu_12)
        /*0014*/ 	.word	0x00000000


	//----- nvinfo : EIATTR_FRAME_SIZE
	.align		4
.L_3:
        /*0018*/ 	.byte	0x04, 0x11
        /*001a*/ 	.short	(.L_5 - .L_4)
	.align		4
.L_4:
        /*001c*/ 	.word	index@(triton_poi_fused_convolution_relu_12)
        /*0020*/ 	.word	0x00000000


	//----- nvinfo : EIATTR_MIN_STACK_SIZE
	.align		4
.L_5:
        /*0024*/ 	.byte	0x04, 0x12
        /*0026*/ 	.short	(.L_7 - .L_6)
	.align		4
.L_6:
        /*0028*/ 	.word	index@(triton_poi_fused_convolution_relu_12)
        /*002c*/ 	.word	0x00000000
.L_7:


//--------------------- .nv.info.triton_poi_fused_convolution_relu_12 --------------------------
	.section	.nv.info.triton_poi_fused_convolution_relu_12,"",@"SHT_CUDA_INFO"
	.sectionflags	@""
	.align	4


	//----- nvinfo : EIATTR_CUDA_API_VERSION
	.align		4
        /*0000*/ 	.byte	0x04, 0x37
        /*0002*/ 	.short	(.L_9 - .L_8)
.L_8:
        /*0004*/ 	.word	0x0000007c


	//----- nvinfo : EIATTR_KPARAM_INFO
	.align		4
.L_9:
        /*0008*/ 	.byte	0x04, 0x17
        /*000a*/ 	.short	(.L_11 - .L_10)
.L_10:
        /*000c*/ 	.word	0x00000000
        /*0010*/ 	.short	0x0002
        /*0012*/ 	.short	0x0010
        /*0014*/ 	.byte	0x00, 0xf0, 0x11, 0x00


	//----- nvinfo : EIATTR_KPARAM_INFO
	.align		4
.L_11:
        /*0018*/ 	.byte	0x04, 0x17
        /*001a*/ 	.short	(.L_13 - .L_12)
.L_12:
        /*001c*/ 	.word	0x00000000
        /*0020*/ 	.short	0x0001
        /*0022*/ 	.short	0x0008
        /*0024*/ 	.byte	0x00, 0xf4, 0x21, 0x00


	//----- nvinfo : EIATTR_KPARAM_INFO
	.align		4
.L_13:
        /*0028*/ 	.byte	0x04, 0x17
        /*002a*/ 	.short	(.L_15 - .L_14)
.L_14:
        /*002c*/ 	.word	0x00000000
        /*0030*/ 	.short	0x0000
        /*0032*/ 	.short	0x0000
        /*0034*/ 	.byte	0x00, 0xf4, 0x21, 0x00


	//----- nvinfo : EIATTR_SPARSE_MMA_MASK
	.align		4
.L_15:
        /*0038*/ 	.byte	0x03, 0x50
        /*003a*/ 	.short	0x0000


	//----- nvinfo : EIATTR_MAXREG_COUNT
	.align		4
        /*003c*/ 	.byte	0x03, 0x1b
        /*003e*/ 	.short	0x00ff


	//----- nvinfo : EIATTR_EXIT_INSTR_OFFSETS
	.align		4
        /*0040*/ 	.byte	0x04, 0x1c
        /*0042*/ 	.short	(.L_17 - .L_16)


	//   ....[0]....
.L_16:
        /*0044*/ 	.word	0x00000380


	//   ....[1]....
        /*0048*/ 	.word	0x000003a0


	//----- nvinfo : EIATTR_REQNTID
	.align		4
.L_17:
        /*004c*/ 	.byte	0x04, 0x10
        /*004e*/ 	.short	(.L_19 - .L_18)
.L_18:
        /*0050*/ 	.word	0x00000080
        /*0054*/ 	.word	0x00000001
        /*0058*/ 	.word	0x00000001


	//----- nvinfo : EIATTR_CBANK_PARAM_SIZE
	.align		4
.L_19:
        /*005c*/ 	.byte	0x03, 0x19
        /*005e*/ 	.short	0x0014


	//----- nvinfo : EIATTR_PARAM_CBANK
	.align		4
        /*0060*/ 	.byte	0x04, 0x0a
        /*0062*/ 	.short	(.L_21 - .L_20)
	.align		4
.L_20:
        /*0064*/ 	.word	index@(.nv.constant0.triton_poi_fused_convolution_relu_12)
        /*0068*/ 	.short	0x0210
        /*006a*/ 	.short	0x0014


	//----- nvinfo : EIATTR_SW_WAR
	.align		4
.L_21:
        /*006c*/ 	.byte	0x04, 0x36
        /*006e*/ 	.short	(.L_23 - .L_22)
.L_22:
        /*0070*/ 	.word	0x00000008
.L_23:


//--------------------- .nv.callgraph             --------------------------
	.section	.nv.callgraph,"",@"SHT_CUDA_CALLGRAPH"
	.align	4
	.sectionentsize	8
	.align		4
        /*0000*/ 	.word	0x00000000
	.align		4
        /*0004*/ 	.word	0xffffffff
	.align		4
        /*0008*/ 	.word	0x00000000
	.align		4
        /*000c*/ 	.word	0xfffffffe
	.align		4
        /*0010*/ 	.word	0x00000000
	.align		4
        /*0014*/ 	.word	0xfffffffd
	.align		4
        /*0018*/ 	.word	0x00000000
	.align		4
        /*001c*/ 	.word	0xfffffffc


//--------------------- .text.triton_poi_fused_convolution_relu_12 --------------------------
	.section	.text.triton_poi_fused_convolution_relu_12,"ax",@progbits
	.align	128
        .global         triton_poi_fused_convolution_relu_12
        .type           triton_poi_fused_convolution_relu_12,@function
        .size           triton_poi_fused_convolution_relu_12,(.L_x_1 - triton_poi_fused_convolution_relu_12)
        .other          triton_poi_fused_convolution_relu_12,@"STO_CUDA_ENTRY STV_DEFAULT"
triton_poi_fused_convolution_relu_12:
.text.triton_poi_fused_convolution_relu_12:
[----:B------:R-:W0:Y:S02]  /*0000*/  LDC R1, c[0x0][0x28] ;  /* 0x00000a00ff017b82 */ /* 0x000e240000000800 */
[----:B------:R-:W1:Y:S01]  /*0010*/  S2R R0, SR_TID.X ;  /* 0x0000000000007919 */ /* 0x000e620000002100 */
[----:B------:R-:W2:Y:S01]  /*0020*/  LDC.64 R2, c[0x0][0x210] ;  /* 0x00008400ff027b82 */ /* 0x000ea20000000a00 */
[----:B------:R-:W-:Y:S02]  /*0030*/  CS2R R12, SRZ ;  /* 0x00000000000c7805 */ /* 0x000fe4000001ff00 */
[----:B------:R-:W-:Y:S01]  /*0040*/  CS2R R14, SRZ ;  /* 0x00000000000e7805 */ /* 0x000fe2000001ff00 */
[----:B------:R-:W3:Y:S01]  /*0050*/  S2R R5, SR_CTAID.X ;  /* 0x0000000000057919 */ /* 0x000ee20000002500 */
[----:B------:R-:W-:Y:S02]  /*0060*/  CS2R R16, SRZ ;  /* 0x0000000000107805 */ /* 0x000fe4000001ff00 */
[----:B------:R-:W-:Y:S01]  /*0070*/  CS2R R18, SRZ ;  /* 0x0000000000127805 */ /* 0x000fe2000001ff00 */
[----:B------:R-:W-:Y:S01]  /*0080*/  ULDC.64 UR4, c[0x0][0x208] ;  /* 0x0000820000047ab9 */ /* 0x000fe20000000a00 */
[----:B------:R-:W4:Y:S01]  /*0090*/  LDC.64 R20, c[0x0][0x218] ;  /* 0x00008600ff147b82 */ /* 0x000f220000000a00 */
[----:B-1----:R-:W-:Y:S01]  /*00a0*/  IMAD.SHL.U32 R0, R0, 0x4, RZ ;  /* 0x0000000400007824 */ /* 0x002fe200078e00ff */
[----:B---3--:R-:W-:-:S04]  /*00b0*/  SHF.R.S32.HI R4, RZ, 0x15, R5 ;  /* 0x00000015ff047819 */ /* 0x008fc80000011405 */
[----:B------:R-:W-:Y:S02]  /*00c0*/  LOP3.LUT R0, R0, 0x1fc, RZ, 0xc0, !PT ;  /* 0x000001fc00007812 */ /* 0x000fe400078ec0ff */
[----:B------:R-:W-:-:S03]  /*00d0*/  SGXT R4, R4, 0x1 ;  /* 0x000000010404781a */ /* 0x000fc60000000200 */
[----:B------:R-:W-:-:S04]  /*00e0*/  IMAD R5, R5, 0x400, R0 ;  /* 0x0000040005057824 */ /* 0x000fc800078e0200 */
[C---:B--2---:R-:W-:Y:S01]  /*00f0*/  IMAD.WIDE R2, R5.reuse, 0x4, R2 ;  /* 0x0000000405027825 */ /* 0x044fe200078e0202 */
[----:B------:R-:W-:Y:S02]  /*0100*/  LEA.HI R4, R4, R5, RZ, 0x7 ;  /* 0x0000000504047211 */ /* 0x000fe400078f38ff */
[----:B------:R-:W-:Y:S02]  /*0110*/  ISETP.GE.AND P1, PT, R5, 0x861200, PT ;  /* 0x008612000500780c */ /* 0x000fe40003f26270 */
[----:B------:R-:W-:-:S05]  /*0120*/  LOP3.LUT R4, R4, 0xffffff80, RZ, 0xc0, !PT ;  /* 0xffffff8004047812 */ /* 0x000fca00078ec0ff */
[C---:B------:R-:W-:Y:S02]  /*0130*/  IMAD.IADD R7, R5.reuse, 0x1, -R4 ;  /* 0x0000000105077824 */ /* 0x040fe400078e0a04 */
[----:B------:R-:W-:Y:S02]  /*0140*/  VIADD R5, R5, 0x200 ;  /* 0x0000020005057836 */ /* 0x000fe40000000000 */
[----:B----4-:R-:W-:Y:S02]  /*0150*/  IMAD.WIDE R20, R7, 0x4, R20 ;  /* 0x0000000407147825 */ /* 0x010fe400078e0214 */
[----:B------:R-:W2:Y:S01]  /*0160*/  @!P1 LDG.E.128 R12, desc[UR4][R2.64] ;  /* 0x00000004020c9981 */ /* 0x000ea2000c1e1d00 */
[----:B------:R-:W-:-:S03]  /*0170*/  ISETP.GE.AND P0, PT, R5, 0x861200, PT ;  /* 0x008612000500780c */ /* 0x000fc60003f06270 */
[----:B------:R-:W2:Y:S01]  /*0180*/  @!P1 LDG.E.EL.128 R16, desc[UR4][R20.64] ;  /* 0x0000000414109981 */ /* 0x000ea2000c2e1d00 */
[----:B------:R-:W-:Y:S02]  /*0190*/  CS2R R4, SRZ ;  /* 0x0000000000047805 */ /* 0x000fe4000001ff00 */
[----:B------:R-:W-:Y:S02]  /*01a0*/  CS2R R6, SRZ ;  /* 0x0000000000067805 */ /* 0x000fe4000001ff00 */
[----:B------:R-:W-:Y:S02]  /*01b0*/  CS2R R8, SRZ ;  /* 0x0000000000087805 */ /* 0x000fe4000001ff00 */
[----:B------:R-:W-:-:S03]  /*01c0*/  CS2R R10, SRZ ;  /* 0x00000000000a7805 */ /* 0x000fc6000001ff00 */
[----:B------:R-:W3:Y:S04]  /*01d0*/  @!P0 LDG.E.EL.128 R4, desc[UR4][R20.64] ;  /* 0x0000000414048981 */ /* 0x000ee8000c2e1d00 */
[----:B------:R-:W3:Y:S01]  /*01e0*/  @!P0 LDG.E.128 R8, desc[UR4][R2.64+0x800] ;  /* 0x0008000402088981 */ /* 0x000ee2000c1e1d00 */
[----:B--2---:R-:W-:Y:S01]  /*01f0*/  FSETP.GEU.AND P5, PT, R12, -R16, PT ;  /* 0x800000100c00720b */ /* 0x004fe20003fae000 */
[----:B------:R-:W-:Y:S01]  /*0200*/  FADD R12, R16, R12 ;  /* 0x0000000c100c7221 */ /* 0x000fe20000000000 */
[----:B------:R-:W-:Y:S01]  /*0210*/  FSETP.GEU.AND P4, PT, R13, -R17, PT ;  /* 0x800000110d00720b */ /* 0x000fe20003f8e000 */
[----:B------:R-:W-:Y:S01]  /*0220*/  FADD R13, R17, R13 ;  /* 0x0000000d110d7221 */ /* 0x000fe20000000000 */
[----:B------:R-:W-:Y:S01]  /*0230*/  FSETP.GEU.AND P3, PT, R14, -R18, PT ;  /* 0x800000120e00720b */ /* 0x000fe20003f6e000 */
[----:B------:R-:W-:Y:S01]  /*0240*/  FADD R14, R18, R14 ;  /* 0x0000000e120e7221 */ /* 0x000fe20000000000 */
[----:B------:R-:W-:Y:S01]  /*0250*/  FADD R0, R19, R15 ;  /* 0x0000000f13007221 */ /* 0x000fe20000000000 */
[----:B------:R-:W-:-:S02]  /*0260*/  FSETP.GEU.AND P2, PT, R15, -R19, PT ;  /* 0x800000130f00720b */ /* 0x000fc40003f4e000 */
[----:B------:R-:W-:Y:S02]  /*0270*/  SEL R12, R12, RZ, P5 ;  /* 0x000000ff0c0c7207 */ /* 0x000fe40002800000 */
[----:B------:R-:W-:Y:S02]  /*0280*/  SEL R13, R13, RZ, P4 ;  /* 0x000000ff0d0d7207 */ /* 0x000fe40002000000 */
[----:B------:R-:W-:Y:S02]  /*0290*/  SEL R14, R14, RZ, P3 ;  /* 0x000000ff0e0e7207 */ /* 0x000fe40001800000 */
[----:B------:R-:W-:Y:S01]  /*02a0*/  SEL R15, R0, RZ, P2 ;  /* 0x000000ff000f7207 */ /* 0x000fe20001000000 */
[----:B---3--:R-:W-:Y:S01]  /*02b0*/  FADD R0, R7, R11 ;  /* 0x0000000b07007221 */ /* 0x008fe20000000000 */
[----:B------:R-:W-:Y:S01]  /*02c0*/  FSETP.GEU.AND P4, PT, R8, -R4, PT ;  /* 0x800000040800720b */ /* 0x000fe20003f8e000 */
[----:B------:R-:W-:Y:S01]  /*02d0*/  FADD R4, R4, R8 ;  /* 0x0000000804047221 */ /* 0x000fe20000000000 */
[----:B------:R-:W-:Y:S01]  /*02e0*/  FSETP.GEU.AND P3, PT, R9, -R5, PT ;  /* 0x800000050900720b */ /* 0x000fe20003f6e000 */
[----:B------:R1:W-:Y:S01]  /*02f0*/  @!P1 STG.E.128 desc[UR4][R2.64], R12 ;  /* 0x0000000c02009986 */ /* 0x0003e2000c101d04 */
        /* <DEDUP_REMOVED lines=8> */
[----:B------:R-:W-:Y:S06]  /*0380*/  @P0 EXIT ;  /* 0x000000000000094d */ /* 0x000fec0003800000 */
[----:B------:R-:W-:Y:S01]  /*0390*/  STG.E.128 desc[UR4][R2.64+0x800], R4 ;  /* 0x0008000402007986 */ /* 0x000fe2000c101d04 */
[----:B------:R-:W-:Y:S05]  /*03a0*/  EXIT ;  /* 0x000000000000794d */ /* 0x000fea0003800000 */
.L_x_0:
[----:B------:R-:W-:-:S00]  /*03b0*/  BRA `(.L_x_0) ;  /* 0xfffffffc00fc7947 */ /* 0x000fc0000383ffff */
[----:B------:R-:W-:-:S00]  /*03c0*/  NOP ;  /* 0x0000000000007918 */ /* 0x000fc00000000000 */
        /* <DEDUP_REMOVED lines=11> */
.L_x_1:


//--------------------- .nv.constant0.triton_poi_fused_convolution_relu_12 --------------------------
	.section	.nv.constant0.triton_poi_fused_convolution_relu_12,"a",@progbits
	.sectionflags	@""
	.align	4
.nv.constant0.triton_poi_fused_convolution_relu_12:
	.zero		548
